//
// Generated by NVIDIA NVVM Compiler
//
// Compiler Build ID: CL-36424714
// Cuda compilation tools, release 13.0, V13.0.88
// Based on NVVM 20.0.0
//

.version 9.0
.target sm_100
.address_size 64

	// .globl	_Z9matrixMulPKfS0_Pfiii

.visible .entry _Z9matrixMulPKfS0_Pfiii(
	.param .u64 .ptr .align 1 _Z9matrixMulPKfS0_Pfiii_param_0,
	.param .u64 .ptr .align 1 _Z9matrixMulPKfS0_Pfiii_param_1,
	.param .u64 .ptr .align 1 _Z9matrixMulPKfS0_Pfiii_param_2,
	.param .u32 _Z9matrixMulPKfS0_Pfiii_param_3,
	.param .u32 _Z9matrixMulPKfS0_Pfiii_param_4,
	.param .u32 _Z9matrixMulPKfS0_Pfiii_param_5
)
{
	.reg .pred 	%p<13>;
	.reg .b32 	%r<35>;
	.reg .b32 	%f<68>;
	.reg .b64 	%rd<53>;

	ld.param.u64 	%rd7, [_Z9matrixMulPKfS0_Pfiii_param_0];
	ld.param.u64 	%rd8, [_Z9matrixMulPKfS0_Pfiii_param_1];
	ld.param.u64 	%rd6, [_Z9matrixMulPKfS0_Pfiii_param_2];
	ld.param.u32 	%r20, [_Z9matrixMulPKfS0_Pfiii_param_3];
	ld.param.u32 	%r18, [_Z9matrixMulPKfS0_Pfiii_param_4];
	ld.param.u32 	%r19, [_Z9matrixMulPKfS0_Pfiii_param_5];
	cvta.to.global.u64 	%rd1, %rd8;
	cvta.to.global.u64 	%rd2, %rd7;
	mov.u32 	%r1, %tid.x;
	mov.u32 	%r2, %tid.y;
	setp.ge.s32 	%p1, %r1, %r20;
	setp.ge.s32 	%p2, %r2, %r18;
	or.pred  	%p3, %p1, %p2;
	@%p3 bra 	$L__BB0_14;
	setp.lt.s32 	%p4, %r19, 1;
	mov.f32 	%f67, 0f00000000;
	@%p4 bra 	$L__BB0_13;
	mul.lo.s32 	%r3, %r19, %r1;
	and.b32  	%r4, %r19, 7;
	setp.lt.u32 	%p5, %r19, 8;
	mov.f32 	%f67, 0f00000000;
	mov.b32 	%r33, 0;
	@%p5 bra 	$L__BB0_5;
	and.b32  	%r33, %r19, 2147483640;
	neg.s32 	%r31, %r33;
	shl.b32 	%r7, %r18, 3;
	mul.wide.u32 	%rd9, %r3, 4;
	add.s64 	%rd10, %rd9, %rd2;
	add.s64 	%rd52, %rd10, 16;
	mov.f32 	%f67, 0f00000000;
	mul.wide.s32 	%rd13, %r18, 4;
	mov.u32 	%r30, %r2;
$L__BB0_4:
	.pragma "nounroll";
	ld.global.f32 	%f17, [%rd52+-16];
	mul.wide.s32 	%rd11, %r30, 4;
	add.s64 	%rd12, %rd1, %rd11;
	ld.global.f32 	%f18, [%rd12];
	fma.rn.f32 	%f19, %f17, %f18, %f67;
	ld.global.f32 	%f20, [%rd52+-12];
	add.s64 	%rd14, %rd12, %rd13;
	ld.global.f32 	%f21, [%rd14];
	fma.rn.f32 	%f22, %f20, %f21, %f19;
	ld.global.f32 	%f23, [%rd52+-8];
	add.s64 	%rd15, %rd14, %rd13;
	ld.global.f32 	%f24, [%rd15];
	fma.rn.f32 	%f25, %f23, %f24, %f22;
	ld.global.f32 	%f26, [%rd52+-4];
	add.s64 	%rd16, %rd15, %rd13;
	ld.global.f32 	%f27, [%rd16];
	fma.rn.f32 	%f28, %f26, %f27, %f25;
	ld.global.f32 	%f29, [%rd52];
	add.s64 	%rd17, %rd16, %rd13;
	ld.global.f32 	%f30, [%rd17];
	fma.rn.f32 	%f31, %f29, %f30, %f28;
	ld.global.f32 	%f32, [%rd52+4];
	add.s64 	%rd18, %rd17, %rd13;
	ld.global.f32 	%f33, [%rd18];
	fma.rn.f32 	%f34, %f32, %f33, %f31;
	ld.global.f32 	%f35, [%rd52+8];
	add.s64 	%rd19, %rd18, %rd13;
	ld.global.f32 	%f36, [%rd19];
	fma.rn.f32 	%f37, %f35, %f36, %f34;
	ld.global.f32 	%f38, [%rd52+12];
	add.s64 	%rd20, %rd19, %rd13;
	ld.global.f32 	%f39, [%rd20];
	fma.rn.f32 	%f67, %f38, %f39, %f37;
	add.s32 	%r31, %r31, 8;
	add.s32 	%r30, %r30, %r7;
	add.s64 	%rd52, %rd52, 32;
	setp.ne.s32 	%p6, %r31, 0;
	@%p6 bra 	$L__BB0_4;
$L__BB0_5:
	setp.eq.s32 	%p7, %r4, 0;
	@%p7 bra 	$L__BB0_13;
	and.b32  	%r13, %r19, 3;
	setp.lt.u32 	%p8, %r4, 4;
	@%p8 bra 	$L__BB0_8;
	add.s32 	%r22, %r33, %r3;
	mul.wide.u32 	%rd21, %r22, 4;
	add.s64 	%rd22, %rd2, %rd21;
	ld.global.f32 	%f41, [%rd22];
	mad.lo.s32 	%r23, %r33, %r18, %r2;
	mul.wide.s32 	%rd23, %r23, 4;
	add.s64 	%rd24, %rd1, %rd23;
	ld.global.f32 	%f42, [%rd24];
	fma.rn.f32 	%f43, %f41, %f42, %f67;
	cvt.u64.u32 	%rd25, %r3;
	cvt.u64.u32 	%rd26, %r33;
	add.s64 	%rd27, %rd26, %rd25;
	shl.b64 	%rd28, %rd27, 2;
	add.s64 	%rd29, %rd2, %rd28;
	ld.global.f32 	%f44, [%rd29+4];
	mul.wide.s32 	%rd30, %r18, 4;
	add.s64 	%rd31, %rd24, %rd30;
	ld.global.f32 	%f45, [%rd31];
	fma.rn.f32 	%f46, %f44, %f45, %f43;
	ld.global.f32 	%f47, [%rd29+8];
	add.s64 	%rd32, %rd31, %rd30;
	ld.global.f32 	%f48, [%rd32];
	fma.rn.f32 	%f49, %f47, %f48, %f46;
	ld.global.f32 	%f50, [%rd29+12];
	add.s64 	%rd33, %rd32, %rd30;
	ld.global.f32 	%f51, [%rd33];
	fma.rn.f32 	%f67, %f50, %f51, %f49;
	add.s32 	%r33, %r33, 4;
$L__BB0_8:
	setp.eq.s32 	%p9, %r13, 0;
	@%p9 bra 	$L__BB0_13;
	setp.eq.s32 	%p10, %r13, 1;
	@%p10 bra 	$L__BB0_11;
	add.s32 	%r24, %r33, %r3;
	mul.wide.u32 	%rd34, %r24, 4;
	add.s64 	%rd35, %rd2, %rd34;
	ld.global.f32 	%f53, [%rd35];
	mad.lo.s32 	%r25, %r33, %r18, %r2;
	mul.wide.s32 	%rd36, %r25, 4;
	add.s64 	%rd37, %rd1, %rd36;
	ld.global.f32 	%f54, [%rd37];
	fma.rn.f32 	%f55, %f53, %f54, %f67;
	cvt.u64.u32 	%rd38, %r3;
	cvt.u64.u32 	%rd39, %r33;
	add.s64 	%rd40, %rd39, %rd38;
	shl.b64 	%rd41, %rd40, 2;
	add.s64 	%rd42, %rd2, %rd41;
	ld.global.f32 	%f56, [%rd42+4];
	mul.wide.s32 	%rd43, %r18, 4;
	add.s64 	%rd44, %rd37, %rd43;
	ld.global.f32 	%f57, [%rd44];
	fma.rn.f32 	%f67, %f56, %f57, %f55;
	add.s32 	%r33, %r33, 2;
$L__BB0_11:
	and.b32  	%r26, %r19, 1;
	setp.eq.b32 	%p11, %r26, 1;
	not.pred 	%p12, %p11;
	@%p12 bra 	$L__BB0_13;
	add.s32 	%r27, %r33, %r3;
	mul.wide.u32 	%rd45, %r27, 4;
	add.s64 	%rd46, %rd2, %rd45;
	ld.global.f32 	%f58, [%rd46];
	mad.lo.s32 	%r28, %r33, %r18, %r2;
	mul.wide.s32 	%rd47, %r28, 4;
	add.s64 	%rd48, %rd1, %rd47;
	ld.global.f32 	%f59, [%rd48];
	fma.rn.f32 	%f67, %f58, %f59, %f67;
$L__BB0_13:
	mad.lo.s32 	%r29, %r18, %r1, %r2;
	cvta.to.global.u64 	%rd49, %rd6;
	mul.wide.u32 	%rd50, %r29, 4;
	add.s64 	%rd51, %rd49, %rd50;
	st.global.f32 	[%rd51], %f67;
$L__BB0_14:
	ret;

}


// ===== COMPILED SASS (sm_100) =====

	.target	sm_100

	.elftype	@"ET_EXEC"


//--------------------- .note.nv.tkinfo           --------------------------
	.section	.note.nv.tkinfo,"",@"SHT_NOTE"
	.sectionflags	@"SHF_NOTE_NV_TKINFO"
	.tkinfo
        /*0018*/ 	.word	0x00000002
        /*0030*/ 	.string	""
        /*0030*/ 	.string	"ptxas"
        /*0030*/ 	.string	"Cuda compilation tools, release 13.0, V13.0.88"
        /*0030*/ 	.string	"Build cuda_13.0.r13.0/compiler.36424714_0"
        /*0030*/ 	.string	"-arch sm_100 -m 64 "



//--------------------- .note.nv.cuinfo           --------------------------
	.section	.note.nv.cuinfo,"",@"SHT_NOTE"
	.sectionflags	@"SHF_NOTE_NV_CUINFO"
        /*0018*/ 	.short	0x0002
        /*001a*/ 	.short	0x0064
        /*001c*/ 	.short	0x0082
	.zero		2


//--------------------- .nv.info                  --------------------------
	.section	.nv.info,"",@"SHT_CUDA_INFO"
	.align	4


	//----- nvinfo : EIATTR_REGCOUNT
	.align		4
        /*0000*/ 	.byte	0x04, 0x2f
        /*0002*/ 	.short	(.L_1 - .L_0)
	.align		4
.L_0:
        /*0004*/ 	.word	index@(_Z9matrixMulPKfS0_Pfiii)
        /*0008*/ 	.word	0x00000020


	//----- nvinfo : EIATTR_FRAME_SIZE
	.align		4
.L_1:
        /*000c*/ 	.byte	0x04, 0x11
        /*000e*/ 	.short	(.L_3 - .L_2)
	.align		4
.L_2:
        /*0010*/ 	.word	index@(_Z9matrixMulPKfS0_Pfiii)
        /*0014*/ 	.word	0x00000000


	//----- nvinfo : EIATTR_MIN_STACK_SIZE
	.align		4
.L_3:
        /*0018*/ 	.byte	0x04, 0x12
        /*001a*/ 	.short	(.L_5 - .L_4)
	.align		4
.L_4:
        /*001c*/ 	.word	index@(_Z9matrixMulPKfS0_Pfiii)
        /*0020*/ 	.word	0x00000000
.L_5:


//--------------------- .nv.compat                --------------------------
	.section	.nv.compat,"",@"SHT_CUDA_COMPAT_INFO"
	.align	4
        /*0000*/ 	.byte	0x02, 0x09, 0x00, 0x00, 0x02, 0x02, 0x01, 0x00, 0x02, 0x05, 0x05, 0x00, 0x03, 0x07, 0x01, 0x01
        /*0010*/ 	.byte	0x02, 0x03, 0x00, 0x00, 0x02, 0x06, 0x01, 0x00, 0x04, 0x0b, 0x08, 0x00, 0x09, 0x00, 0x00, 0x00
        /*0020*/ 	.byte	0x00, 0x00, 0x00, 0x00


//--------------------- .nv.info._Z9matrixMulPKfS0_Pfiii --------------------------
	.section	.nv.info._Z9matrixMulPKfS0_Pfiii,"",@"SHT_CUDA_INFO"
	.sectionflags	@""
	.align	4


	//----- nvinfo : EIATTR_CUDA_API_VERSION
	.align		4
        /*0000*/ 	.byte	0x04, 0x37
        /*0002*/ 	.short	(.L_7 - .L_6)
.L_6:
        /*0004*/ 	.word	0x00000082


	//----- nvinfo : EIATTR_KPARAM_INFO
	.align		4
.L_7:
        /*0008*/ 	.byte	0x04, 0x17
        /*000a*/ 	.short	(.L_9 - .L_8)
.L_8:
        /*000c*/ 	.word	0x00000000
        /*0010*/ 	.short	0x0005
        /*0012*/ 	.short	0x0020
        /*0014*/ 	.byte	0x00, 0xf0, 0x11, 0x00


	//----- nvinfo : EIATTR_KPARAM_INFO
	.align		4
.L_9:
        /*0018*/ 	.byte	0x04, 0x17
        /*001a*/ 	.short	(.L_11 - .L_10)
.L_10:
        /*001c*/ 	.word	0x00000000
        /*0020*/ 	.short	0x0004
        /*0022*/ 	.short	0x001c
        /*0024*/ 	.byte	0x00, 0xf0, 0x11, 0x00


	//----- nvinfo : EIATTR_KPARAM_INFO
	.align		4
.L_11:
        /*0028*/ 	.byte	0x04, 0x17
        /*002a*/ 	.short	(.L_13 - .L_12)
.L_12:
        /*002c*/ 	.word	0x00000000
        /*0030*/ 	.short	0x0003
        /*0032*/ 	.short	0x0018
        /*0034*/ 	.byte	0x00, 0xf0, 0x11, 0x00


	//----- nvinfo : EIATTR_KPARAM_INFO
	.align		4
.L_13:
        /*0038*/ 	.byte	0x04, 0x17
        /*003a*/ 	.short	(.L_15 - .L_14)
.L_14:
        /*003c*/ 	.word	0x00000000
        /*0040*/ 	.short	0x0002
        /*0042*/ 	.short	0x0010
        /*0044*/ 	.byte	0x00, 0xf5, 0x21, 0x00


	//----- nvinfo : EIATTR_KPARAM_INFO
	.align		4
.L_15:
        /*0048*/ 	.byte	0x04, 0x17
        /*004a*/ 	.short	(.L_17 - .L_16)
.L_16:
        /*004c*/ 	.word	0x00000000
        /*0050*/ 	.short	0x0001
        /*0052*/ 	.short	0x0008
        /*0054*/ 	.byte	0x00, 0xf5, 0x21, 0x00


	//----- nvinfo : EIATTR_KPARAM_INFO
	.align		4
.L_17:
        /*0058*/ 	.byte	0x04, 0x17
        /*005a*/ 	.short	(.L_19 - .L_18)
.L_18:
        /*005c*/ 	.word	0x00000000
        /*0060*/ 	.short	0x0000
        /*0062*/ 	.short	0x0000
        /*0064*/ 	.byte	0x00, 0xf5, 0x21, 0x00


	//----- nvinfo : EIATTR_SPARSE_MMA_MASK
	.align		4
.L_19:
        /*0068*/ 	.byte	0x03, 0x50
        /*006a*/ 	.short	0x0000


	//----- nvinfo : EIATTR_MAXREG_COUNT
	.align		4
        /*006c*/ 	.byte	0x03, 0x1b
        /*006e*/ 	.short	0x00ff


	//----- nvinfo : EIATTR_MERCURY_ISA_VERSION
	.align		4
        /*0070*/ 	.byte	0x03, 0x5f
        /*0072*/ 	.short	0x0101


	//----- nvinfo : EIATTR_VRC_CTA_INIT_COUNT
	.align		4
        /*0074*/ 	.byte	0x02, 0x4a
	.zero		1
	.zero		1


	//----- nvinfo : EIATTR_EXIT_INSTR_OFFSETS
	.align		4
        /*0078*/ 	.byte	0x04, 0x1c
        /*007a*/ 	.short	(.L_21 - .L_20)


	//   ....[0]....
.L_20:
        /*007c*/ 	.word	0x00000060


	//   ....[1]....
        /*0080*/ 	.word	0x00000880


	//----- nvinfo : EIATTR_CBANK_PARAM_SIZE
	.align		4
.L_21:
        /*0084*/ 	.byte	0x03, 0x19
        /*0086*/ 	.short	0x0024


	//----- nvinfo : EIATTR_PARAM_CBANK
	.align		4
        /*0088*/ 	.byte	0x04, 0x0a
        /*008a*/ 	.short	(.L_23 - .L_22)
	.align		4
.L_22:
        /*008c*/ 	.word	index@(.nv.constant0._Z9matrixMulPKfS0_Pfiii)
        /*0090*/ 	.short	0x0380
        /*0092*/ 	.short	0x0024


	//----- nvinfo : EIATTR_SW_WAR
	.align		4
.L_23:
        /*0094*/ 	.byte	0x04, 0x36
        /*0096*/ 	.short	(.L_25 - .L_24)
.L_24:
        /*0098*/ 	.word	0x00000008
.L_25:


//--------------------- .nv.callgraph             --------------------------
	.section	.nv.callgraph,"",@"SHT_CUDA_CALLGRAPH"
	.align	4
	.sectionentsize	8
	.align		4
        /*0000*/ 	.word	0x00000000
	.align		4
        /*0004*/ 	.word	0xffffffff
	.align		4
        /*0008*/ 	.word	0x00000000
	.align		4
        /*000c*/ 	.word	0xfffffffe
	.align		4
        /*0010*/ 	.word	0x00000000
	.align		4
        /*0014*/ 	.word	0xfffffffd
	.align		4
        /*0018*/ 	.word	0x00000000
	.align		4
        /*001c*/ 	.word	0xfffffffc


//--------------------- .text._Z9matrixMulPKfS0_Pfiii --------------------------
	.section	.text._Z9matrixMulPKfS0_Pfiii,"ax",@progbits
	.align	128
        .global         _Z9matrixMulPKfS0_Pfiii
        .type           _Z9matrixMulPKfS0_Pfiii,@function
        .size           _Z9matrixMulPKfS0_Pfiii,(.L_x_5 - _Z9matrixMulPKfS0_Pfiii)
        .other          _Z9matrixMulPKfS0_Pfiii,@"STO_CUDA_ENTRY STV_DEFAULT"
_Z9matrixMulPKfS0_Pfiii:
.text._Z9matrixMulPKfS0_Pfiii:
[----:B------:R-:W-:Y:S01]  /*0000*/  LDC R1, c[0x0][0x37c] ;  /* 0x0000df00ff017b82 */ /* 0x000fe20000000800 */
[----:B------:R-:W0:Y:S07]  /*0010*/  S2R R0, SR_TID.Y ;  /* 0x0000000000007919 */ /* 0x000e2e0000002200 */
[----:B------:R-:W0:Y:S01]  /*0020*/  LDC.64 R2, c[0x0][0x398] ;  /* 0x0000e600ff027b82 */ /* 0x000e220000000a00 */
[----:B------:R-:W1:Y:S01]  /*0030*/  S2R R19, SR_TID.X ;  /* 0x0000000000137919 */ /* 0x000e620000002100 */
[----:B0-----:R-:W-:-:S04]  /*0040*/  ISETP.GE.AND P0, PT, R0, R3, PT ;  /* 0x000000030000720c */ /* 0x001fc80003f06270 */
[----:B-1----:R-:W-:-:S13]  /*0050*/  ISETP.GE.OR P0, PT, R19, R2, P0 ;  /* 0x000000021300720c */ /* 0x002fda0000706670 */
[----:B------:R-:W-:Y:S05]  /*0060*/  @P0 EXIT ;  /* 0x000000000000094d */ /* 0x000fea0003800000 */
[----:B------:R-:W0:Y:S01]  /*0070*/  LDC R2, c[0x0][0x3a0] ;  /* 0x0000e800ff027b82 */ /* 0x000e220000000800 */
[----:B------:R-:W1:Y:S01]  /*0080*/  LDCU.64 UR4, c[0x0][0x358] ;  /* 0x00006b00ff0477ac */ /* 0x000e620008000a00 */
[----:B------:R-:W-:Y:S01]  /*0090*/  HFMA2 R24, -RZ, RZ, 0, 0 ;  /* 0x00000000ff187431 */ /* 0x000fe200000001ff */
[----:B0-----:R-:W-:-:S13]  /*00a0*/  ISETP.GE.AND P0, PT, R2, 0x1, PT ;  /* 0x000000010200780c */ /* 0x001fda0003f06270 */
[----:B-1----:R-:W-:Y:S05]  /*00b0*/  @!P0 BRA `(.L_x_0) ;  /* 0x0000000400e08947 */ /* 0x002fea0003800000 */
[C---:B------:R-:W-:Y:S01]  /*00c0*/  ISETP.GE.U32.AND P1, PT, R2.reuse, 0x8, PT ;  /* 0x000000080200780c */ /* 0x040fe20003f26070 */
[----:B------:R-:W-:Y:S01]  /*00d0*/  IMAD R20, R19, R2, RZ ;  /* 0x0000000213147224 */ /* 0x000fe200078e02ff */
[----:B------:R-:W-:Y:S02]  /*00e0*/  LOP3.LUT R27, R2, 0x7, RZ, 0xc0, !PT ;  /* 0x00000007021b7812 */ /* 0x000fe400078ec0ff */
[----:B------:R-:W-:Y:S02]  /*00f0*/  MOV R24, RZ ;  /* 0x000000ff00187202 */ /* 0x000fe40000000f00 */
[----:B------:R-:W-:Y:S02]  /*0100*/  ISETP.NE.AND P0, PT, R27, RZ, PT ;  /* 0x000000ff1b00720c */ /* 0x000fe40003f05270 */
[----:B------:R-:W-:-:S05]  /*0110*/  MOV R21, RZ ;  /* 0x000000ff00157202 */ /* 0x000fca0000000f00 */
[----:B------:R-:W-:Y:S06]  /*0120*/  @!P1 BRA `(.L_x_1) ;  /* 0x0000000000c49947 */ /* 0x000fec0003800000 */
[----:B------:R-:W0:Y:S01]  /*0130*/  LDC.64 R4, c[0x0][0x380] ;  /* 0x0000e000ff047b82 */ /* 0x000e220000000a00 */
[----:B------:R-:W-:Y:S02]  /*0140*/  LOP3.LUT R21, R2, 0x7ffffff8, RZ, 0xc0, !PT ;  /* 0x7ffffff802157812 */ /* 0x000fe400078ec0ff */
[----:B------:R-:W-:Y:S02]  /*0150*/  MOV R24, RZ ;  /* 0x000000ff00187202 */ /* 0x000fe40000000f00 */
[----:B------:R-:W-:Y:S02]  /*0160*/  MOV R18, R0 ;  /* 0x0000000000127202 */ /* 0x000fe40000000f00 */
[----:B------:R-:W-:Y:S01]  /*0170*/  IADD3 R22, PT, PT, -R21, RZ, RZ ;  /* 0x000000ff15167210 */ /* 0x000fe20007ffe1ff */
[----:B0-----:R-:W-:-:S03]  /*0180*/  IMAD.WIDE.U32 R4, R20, 0x4, R4 ;  /* 0x0000000414047825 */ /* 0x001fc600078e0004 */
[----:B------:R-:W-:-:S04]  /*0190*/  IADD3 R6, P1, PT, R4, 0x10, RZ ;  /* 0x0000001004067810 */ /* 0x000fc80007f3e0ff */
[----:B------:R-:W-:-:S09]  /*01a0*/  IADD3.X R7, PT, PT, RZ, R5, RZ, P1, !PT ;  /* 0x00000005ff077210 */ /* 0x000fd20000ffe4ff */
.L_x_2:
[----:B------:R-:W0:Y:S01]  /*01b0*/  LDC.64 R16, c[0x0][0x388] ;  /* 0x0000e200ff107b82 */ /* 0x000e220000000a00 */
[----:B------:R-:W-:Y:S02]  /*01c0*/  MOV R4, R6 ;  /* 0x0000000600047202 */ /* 0x000fe40000000f00 */
[----:B------:R-:W-:-:S05]  /*01d0*/  MOV R5, R7 ;  /* 0x0000000700057202 */ /* 0x000fca0000000f00 */
[----:B------:R-:W2:Y:S04]  /*01e0*/  LDG.E R25, desc[UR4][R4.64+-0x10] ;  /* 0xfffff00404197981 */ /* 0x000ea8000c1e1900 */
[----:B------:R-:W3:Y:S04]  /*01f0*/  LDG.E R23, desc[UR4][R4.64+-0xc] ;  /* 0xfffff40404177981 */ /* 0x000ee8000c1e1900 */
[----:B------:R-:W4:Y:S04]  /*0200*/  LDG.E R29, desc[UR4][R4.64+-0x8] ;  /* 0xfffff804041d7981 */ /* 0x000f28000c1e1900 */
[----:B------:R-:W5:Y:S01]  /*0210*/  LDG.E R28, desc[UR4][R4.64+-0x4] ;  /* 0xfffffc04041c7981 */ /* 0x000f62000c1e1900 */
[----:B0-----:R-:W-:-:S05]  /*0220*/  IMAD.WIDE R16, R18, 0x4, R16 ;  /* 0x0000000412107825 */ /* 0x001fca00078e0210 */
[----:B------:R0:W2:Y:S01]  /*0230*/  LDG.E R26, desc[UR4][R16.64] ;  /* 0x00000004101a7981 */ /* 0x0000a2000c1e1900 */
[----:B------:R-:W-:-:S04]  /*0240*/  IMAD.WIDE R14, R3, 0x4, R16 ;  /* 0x00000004030e7825 */ /* 0x000fc800078e0210 */
[C---:B------:R-:W-:Y:S02]  /*0250*/  IMAD.WIDE R6, R3.reuse, 0x4, R14 ;  /* 0x0000000403067825 */ /* 0x040fe400078e020e */
[----:B------:R-:W3:Y:S02]  /*0260*/  LDG.E R14, desc[UR4][R14.64] ;  /* 0x000000040e0e7981 */ /* 0x000ee4000c1e1900 */
[C---:B------:R-:W-:Y:S02]  /*0270*/  IMAD.WIDE R10, R3.reuse, 0x4, R6 ;  /* 0x00000004030a7825 */ /* 0x040fe400078e0206 */
[----:B------:R-:W4:Y:S02]  /*0280*/  LDG.E R6, desc[UR4][R6.64] ;  /* 0x0000000406067981 */ /* 0x000f24000c1e1900 */
[C---:B------:R-:W-:Y:S02]  /*0290*/  IMAD.WIDE R8, R3.reuse, 0x4, R10 ;  /* 0x0000000403087825 */ /* 0x040fe400078e020a */
[----:B------:R-:W5:Y:S02]  /*02a0*/  LDG.E R10, desc[UR4][R10.64] ;  /* 0x000000040a0a7981 */ /* 0x000f64000c1e1900 */
[----:B------:R-:W-:-:S02]  /*02b0*/  IMAD.WIDE R12, R3, 0x4, R8 ;  /* 0x00000004030c7825 */ /* 0x000fc400078e0208 */
[----:B------:R-:W5:Y:S04]  /*02c0*/  LDG.E R7, desc[UR4][R4.64] ;  /* 0x0000000404077981 */ /* 0x000f68000c1e1900 */
[----:B------:R-:W5:Y:S01]  /*02d0*/  LDG.E R8, desc[UR4][R8.64] ;  /* 0x0000000408087981 */ /* 0x000f62000c1e1900 */
[----:B0-----:R-:W-:-:S03]  /*02e0*/  IMAD.WIDE R16, R3, 0x4, R12 ;  /* 0x0000000403107825 */ /* 0x001fc600078e020c */
[----:B------:R-:W5:Y:S04]  /*02f0*/  LDG.E R12, desc[UR4][R12.64] ;  /* 0x000000040c0c7981 */ /* 0x000f68000c1e1900 */
[----:B------:R-:W5:Y:S04]  /*0300*/  LDG.E R15, desc[UR4][R16.64] ;  /* 0x00000004100f7981 */ /* 0x000f68000c1e1900 */
[----:B------:R-:W5:Y:S04]  /*0310*/  LDG.E R9, desc[UR4][R4.64+0x4] ;  /* 0x0000040404097981 */ /* 0x000f68000c1e1900 */
[----:B------:R-:W5:Y:S01]  /*0320*/  LDG.E R11, desc[UR4][R4.64+0xc] ;  /* 0x00000c04040b7981 */ /* 0x000f62000c1e1900 */
[----:B--2---:R-:W-:Y:S01]  /*0330*/  FFMA R26, R25, R26, R24 ;  /* 0x0000001a191a7223 */ /* 0x004fe20000000018 */
[----:B------:R-:W-:-:S02]  /*0340*/  IMAD.WIDE R24, R3, 0x4, R16 ;  /* 0x0000000403187825 */ /* 0x000fc400078e0210 */
[----:B------:R-:W2:Y:S04]  /*0350*/  LDG.E R16, desc[UR4][R4.64+0x8] ;  /* 0x0000080404107981 */ /* 0x000ea8000c1e1900 */
[----:B------:R-:W2:Y:S01]  /*0360*/  LDG.E R24, desc[UR4][R24.64] ;  /* 0x0000000418187981 */ /* 0x000ea2000c1e1900 */
[----:B---3--:R-:W-:Y:S01]  /*0370*/  FFMA R14, R23, R14, R26 ;  /* 0x0000000e170e7223 */ /* 0x008fe2000000001a */
[----:B------:R-:W-:-:S03]  /*0380*/  IADD3 R22, PT, PT, R22, 0x8, RZ ;  /* 0x0000000816167810 */ /* 0x000fc60007ffe0ff */
[----:B----4-:R-:W-:Y:S01]  /*0390*/  FFMA R29, R29, R6, R14 ;  /* 0x000000061d1d7223 */ /* 0x010fe2000000000e */
[----:B------:R-:W-:-:S03]  /*03a0*/  ISETP.NE.AND P1, PT, R22, RZ, PT ;  /* 0x000000ff1600720c */ /* 0x000fc60003f25270 */
[----:B-----5:R-:W-:Y:S01]  /*03b0*/  FFMA R10, R28, R10, R29 ;  /* 0x0000000a1c0a7223 */ /* 0x020fe2000000001d */
[----:B------:R-:W-:-:S03]  /*03c0*/  IADD3 R6, P2, PT, R4, 0x20, RZ ;  /* 0x0000002004067810 */ /* 0x000fc60007f5e0ff */
[----:B------:R-:W-:Y:S01]  /*03d0*/  FFMA R8, R7, R8, R10 ;  /* 0x0000000807087223 */ /* 0x000fe2000000000a */
[----:B------:R-:W-:Y:S02]  /*03e0*/  IADD3.X R7, PT, PT, RZ, R5, RZ, P2, !PT ;  /* 0x00000005ff077210 */ /* 0x000fe400017fe4ff */
[----:B------:R-:W-:Y:S01]  /*03f0*/  LEA R18, R3, R18, 0x3 ;  /* 0x0000001203127211 */ /* 0x000fe200078e18ff */
[----:B------:R-:W-:-:S04]  /*0400*/  FFMA R9, R9, R12, R8 ;  /* 0x0000000c09097223 */ /* 0x000fc80000000008 */
[----:B--2---:R-:W-:-:S04]  /*0410*/  FFMA R16, R16, R15, R9 ;  /* 0x0000000f10107223 */ /* 0x004fc80000000009 */
[----:B------:R-:W-:Y:S01]  /*0420*/  FFMA R24, R11, R24, R16 ;  /* 0x000000180b187223 */ /* 0x000fe20000000010 */
[----:B------:R-:W-:Y:S06]  /*0430*/  @P1 BRA `(.L_x_2) ;  /* 0xfffffffc005c1947 */ /* 0x000fec000383ffff */
.L_x_1:
[----:B------:R-:W-:Y:S05]  /*0440*/  @!P0 BRA `(.L_x_0) ;  /* 0x0000000000fc8947 */ /* 0x000fea0003800000 */
[----:B------:R-:W-:Y:S02]  /*0450*/  ISETP.GE.U32.AND P1, PT, R27, 0x4, PT ;  /* 0x000000041b00780c */ /* 0x000fe40003f26070 */
[----:B------:R-:W-:-:S04]  /*0460*/  LOP3.LUT R16, R2, 0x3, RZ, 0xc0, !PT ;  /* 0x0000000302107812 */ /* 0x000fc800078ec0ff */
[----:B------:R-:W-:-:S07]  /*0470*/  ISETP.NE.AND P0, PT, R16, RZ, PT ;  /* 0x000000ff1000720c */ /* 0x000fce0003f05270 */
[----:B------:R-:W-:Y:S06]  /*0480*/  @!P1 BRA `(.L_x_3) ;  /* 0x00000000006c9947 */ /* 0x000fec0003800000 */
[----:B------:R-:W0:Y:S01]  /*0490*/  LDC.64 R6, c[0x0][0x388] ;  /* 0x0000e200ff067b82 */ /* 0x000e220000000a00 */
[----:B------:R-:W1:Y:S01]  /*04a0*/  LDCU.64 UR6, c[0x0][0x380] ;  /* 0x00007000ff0677ac */ /* 0x000e620008000a00 */
[----:B------:R-:W-:Y:S01]  /*04b0*/  IMAD R9, R21, R3, R0 ;  /* 0x0000000315097224 */ /* 0x000fe200078e0200 */
[CC--:B------:R-:W-:Y:S02]  /*04c0*/  IADD3 R5, PT, PT, R20.reuse, R21.reuse, RZ ;  /* 0x0000001514057210 */ /* 0x0c0fe40007ffe0ff */
[----:B------:R-:W-:-:S03]  /*04d0*/  IADD3 R10, P1, PT, R20, R21, RZ ;  /* 0x00000015140a7210 */ /* 0x000fc60007f3e0ff */
[----:B------:R-:W2:Y:S01]  /*04e0*/  LDC.64 R14, c[0x0][0x380] ;  /* 0x0000e000ff0e7b82 */ /* 0x000ea20000000a00 */
[----:B0-----:R-:W-:-:S04]  /*04f0*/  IMAD.WIDE R6, R9, 0x4, R6 ;  /* 0x0000000409067825 */ /* 0x001fc800078e0206 */
[----:B------:R-:W-:Y:S02]  /*0500*/  IMAD.WIDE R8, R3, 0x4, R6 ;  /* 0x0000000403087825 */ /* 0x000fe400078e0206 */
[----:B------:R-:W3:Y:S02]  /*0510*/  LDG.E R6, desc[UR4][R6.64] ;  /* 0x0000000406067981 */ /* 0x000ee4000c1e1900 */
[----:B--2---:R-:W-:Y:S01]  /*0520*/  IMAD.WIDE.U32 R14, R5, 0x4, R14 ;  /* 0x00000004050e7825 */ /* 0x004fe200078e000e */
[----:B------:R-:W-:Y:S02]  /*0530*/  IADD3.X R5, PT, PT, RZ, RZ, RZ, P1, !PT ;  /* 0x000000ffff057210 */ /* 0x000fe40000ffe4ff */
[----:B-1----:R-:W-:-:S03]  /*0540*/  LEA R4, P1, R10, UR6, 0x2 ;  /* 0x000000060a047c11 */ /* 0x002fc6000f8210ff */
[----:B------:R-:W3:Y:S01]  /*0550*/  LDG.E R15, desc[UR4][R14.64] ;  /* 0x000000040e0f7981 */ /* 0x000ee2000c1e1900 */
[----:B------:R-:W-:Y:S01]  /*0560*/  LEA.HI.X R5, R10, UR7, R5, 0x2, P1 ;  /* 0x000000070a057c11 */ /* 0x000fe200088f1405 */
[C---:B------:R-:W-:Y:S02]  /*0570*/  IMAD.WIDE R10, R3.reuse, 0x4, R8 ;  /* 0x00000004030a7825 */ /* 0x040fe400078e0208 */
[----:B------:R-:W2:Y:S04]  /*0580*/  LDG.E R8, desc[UR4][R8.64] ;  /* 0x0000000408087981 */ /* 0x000ea8000c1e1900 */
[----:B------:R-:W2:Y:S01]  /*0590*/  LDG.E R17, desc[UR4][R4.64+0x4] ;  /* 0x0000040404117981 */ /* 0x000ea2000c1e1900 */
[----:B------:R-:W-:-:S03]  /*05a0*/  IMAD.WIDE R12, R3, 0x4, R10 ;  /* 0x00000004030c7825 */ /* 0x000fc600078e020a */
[----:B------:R-:W4:Y:S04]  /*05b0*/  LDG.E R22, desc[UR4][R10.64] ;  /* 0x000000040a167981 */ /* 0x000f28000c1e1900 */
[----:B------:R-:W4:Y:S04]  /*05c0*/  LDG.E R18, desc[UR4][R4.64+0x8] ;  /* 0x0000080404127981 */ /* 0x000f28000c1e1900 */
[----:B------:R-:W5:Y:S04]  /*05d0*/  LDG.E R26, desc[UR4][R4.64+0xc] ;  /* 0x00000c04041a7981 */ /* 0x000f68000c1e1900 */
[----:B------:R-:W5:Y:S01]  /*05e0*/  LDG.E R12, desc[UR4][R12.64] ;  /* 0x000000040c0c7981 */ /* 0x000f62000c1e1900 */
[----:B------:R-:W-:Y:S01]  /*05f0*/  IADD3 R21, PT, PT, R21, 0x4, RZ ;  /* 0x0000000415157810 */ /* 0x000fe20007ffe0ff */
[----:B---3--:R-:W-:-:S04]  /*0600*/  FFMA R24, R15, R6, R24 ;  /* 0x000000060f187223 */ /* 0x008fc80000000018 */
[----:B--2---:R-:W-:-:S04]  /*0610*/  FFMA R17, R17, R8, R24 ;  /* 0x0000000811117223 */ /* 0x004fc80000000018 */
[----:B----4-:R-:W-:-:S04]  /*0620*/  FFMA R17, R18, R22, R17 ;  /* 0x0000001612117223 */ /* 0x010fc80000000011 */
[----:B-----5:R-:W-:-:S07]  /*0630*/  FFMA R24, R26, R12, R17 ;  /* 0x0000000c1a187223 */ /* 0x020fce0000000011 */
.L_x_3:
[----:B------:R-:W-:Y:S05]  /*0640*/  @!P0 BRA `(.L_x_0) ;  /* 0x00000000007c8947 */ /* 0x000fea0003800000 */
[----:B------:R-:W-:Y:S01]  /*0650*/  ISETP.NE.AND P1, PT, R16, 0x1, PT ;  /* 0x000000011000780c */ /* 0x000fe20003f25270 */
[----:B------:R-:W0:Y:S01]  /*0660*/  LDC.64 R12, c[0x0][0x380] ;  /* 0x0000e000ff0c7b82 */ /* 0x000e220000000a00 */
[----:B------:R-:W-:-:S04]  /*0670*/  LOP3.LUT R2, R2, 0x1, RZ, 0xc0, !PT ;  /* 0x0000000102027812 */ /* 0x000fc800078ec0ff */
[----:B------:R-:W-:-:S03]  /*0680*/  ISETP.NE.U32.AND P0, PT, R2, 0x1, PT ;  /* 0x000000010200780c */ /* 0x000fc60003f05070 */
[----:B------:R-:W1:Y:S04]  /*0690*/  LDC.64 R10, c[0x0][0x388] ;  /* 0x0000e200ff0a7b82 */ /* 0x000e680000000a00 */
[CC--:B------:R-:W-:Y:S02]  /*06a0*/  @P1 IADD3 R15, PT, PT, R20.reuse, R21.reuse, RZ ;  /* 0x00000015140f1210 */ /* 0x0c0fe40007ffe0ff */
[----:B------:R-:W-:Y:S02]  /*06b0*/  @P1 IADD3 R2, P2, PT, R20, R21, RZ ;  /* 0x0000001514021210 */ /* 0x000fe40007f5e0ff */
[----:B------:R-:W2:Y:S02]  /*06c0*/  @P1 LDC.64 R4, c[0x0][0x380] ;  /* 0x0000e000ff041b82 */ /* 0x000ea40000000a00 */
[----:B------:R-:W-:-:S06]  /*06d0*/  @P1 IADD3.X R14, PT, PT, RZ, RZ, RZ, P2, !PT ;  /* 0x000000ffff0e1210 */ /* 0x000fcc00017fe4ff */
[----:B------:R-:W3:Y:S01]  /*06e0*/  LDC.64 R6, c[0x0][0x380] ;  /* 0x0000e000ff067b82 */ /* 0x000ee20000000a00 */
[----:B0-----:R-:W-:-:S04]  /*06f0*/  @P1 IMAD.WIDE.U32 R12, R15, 0x4, R12 ;  /* 0x000000040f0c1825 */ /* 0x001fc800078e000c */
[C---:B------:R-:W-:Y:S01]  /*0700*/  @P1 IMAD R15, R21.reuse, R3, R0 ;  /* 0x00000003150f1224 */ /* 0x040fe200078e0200 */
[----:B------:R-:W-:Y:S01]  /*0710*/  @P1 IADD3 R21, PT, PT, R21, 0x2, RZ ;  /* 0x0000000215151810 */ /* 0x000fe20007ffe0ff */
[----:B------:R-:W4:Y:S01]  /*0720*/  @P1 LDG.E R13, desc[UR4][R12.64] ;  /* 0x000000040c0d1981 */ /* 0x000f22000c1e1900 */
[----:B------:R-:W0:Y:S01]  /*0730*/  LDC.64 R8, c[0x0][0x388] ;  /* 0x0000e200ff087b82 */ /* 0x000e220000000a00 */
[----:B-1----:R-:W-:Y:S01]  /*0740*/  @P1 IMAD.WIDE R10, R15, 0x4, R10 ;  /* 0x000000040f0a1825 */ /* 0x002fe200078e020a */
[----:B------:R-:W-:Y:S02]  /*0750*/  @!P0 IADD3 R17, PT, PT, R20, R21, RZ ;  /* 0x0000001514118210 */ /* 0x000fe40007ffe0ff */
[----:B--2---:R-:W-:Y:S01]  /*0760*/  @P1 LEA R4, P2, R2, R4, 0x2 ;  /* 0x0000000402041211 */ /* 0x004fe200078410ff */
[----:B------:R-:W-:-:S03]  /*0770*/  @!P0 IMAD R21, R21, R3, R0 ;  /* 0x0000000315158224 */ /* 0x000fc600078e0200 */
[----:B------:R-:W-:Y:S01]  /*0780*/  @P1 LEA.HI.X R5, R2, R5, R14, 0x2, P2 ;  /* 0x0000000502051211 */ /* 0x000fe200010f140e */
[----:B------:R-:W-:Y:S01]  /*0790*/  @P1 IMAD.WIDE R14, R3, 0x4, R10 ;  /* 0x00000004030e1825 */ /* 0x000fe200078e020a */
[----:B------:R-:W4:Y:S03]  /*07a0*/  @P1 LDG.E R2, desc[UR4][R10.64] ;  /* 0x000000040a021981 */ /* 0x000f26000c1e1900 */
[----:B---3--:R-:W-:Y:S01]  /*07b0*/  @!P0 IMAD.WIDE.U32 R6, R17, 0x4, R6 ;  /* 0x0000000411068825 */ /* 0x008fe200078e0006 */
[----:B------:R-:W2:Y:S04]  /*07c0*/  @P1 LDG.E R5, desc[UR4][R4.64+0x4] ;  /* 0x0000040404051981 */ /* 0x000ea8000c1e1900 */
[----:B------:R-:W2:Y:S01]  /*07d0*/  @P1 LDG.E R14, desc[UR4][R14.64] ;  /* 0x000000040e0e1981 */ /* 0x000ea2000c1e1900 */
[----:B0-----:R-:W-:-:S03]  /*07e0*/  @!P0 IMAD.WIDE R8, R21, 0x4, R8 ;  /* 0x0000000415088825 */ /* 0x001fc600078e0208 */
[----:B------:R-:W3:Y:S04]  /*07f0*/  @!P0 LDG.E R7, desc[UR4][R6.64] ;  /* 0x0000000406078981 */ /* 0x000ee8000c1e1900 */
[----:B------:R-:W3:Y:S01]  /*0800*/  @!P0 LDG.E R8, desc[UR4][R8.64] ;  /* 0x0000000408088981 */ /* 0x000ee2000c1e1900 */
[----:B----4-:R-:W-:-:S04]  /*0810*/  @P1 FFMA R2, R13, R2, R24 ;  /* 0x000000020d021223 */ /* 0x010fc80000000018 */
[----:B--2---:R-:W-:-:S04]  /*0820*/  @P1 FFMA R24, R5, R14, R2 ;  /* 0x0000000e05181223 */ /* 0x004fc80000000002 */
[----:B---3--:R-:W-:-:S07]  /*0830*/  @!P0 FFMA R24, R7, R8, R24 ;  /* 0x0000000807188223 */ /* 0x008fce0000000018 */
.L_x_0:
[----:B------:R-:W0:Y:S01]  /*0840*/  LDC.64 R4, c[0x0][0x390] ;  /* 0x0000e400ff047b82 */ /* 0x000e220000000a00 */
[----:B------:R-:W-:-:S04]  /*0850*/  IMAD R3, R19, R3, R0 ;  /* 0x0000000313037224 */ /* 0x000fc800078e0200 */
[----:B0-----:R-:W-:-:S05]  /*0860*/  IMAD.WIDE.U32 R2, R3, 0x4, R4 ;  /* 0x0000000403027825 */ /* 0x001fca00078e0004 */
[----:B------:R-:W-:Y:S01]  /*0870*/  STG.E desc[UR4][R2.64], R24 ;  /* 0x0000001802007986 */ /* 0x000fe2000c101904 */
[----:B------:R-:W-:Y:S05]  /*0880*/  EXIT ;  /* 0x000000000000794d */ /* 0x000fea0003800000 */
.L_x_4:
[----:B------:R-:W-:-:S00]  /*0890*/  BRA `(.L_x_4) ;  /* 0xfffffffc00fc7947 */ /* 0x000fc0000383ffff */
[----:B------:R-:W-:-:S00]  /*08a0*/  NOP ;  /* 0x0000000000007918 */ /* 0x000fc00000000000 */
        /* <DEDUP_REMOVED lines=13> */
.L_x_5:


//--------------------- .nv.shared.reserved.0     --------------------------
	.section	.nv.shared.reserved.0,"aw",@nobits
	.weak		__nv_reservedSMEM_offset_0_alias
	.size		__nv_reservedSMEM_offset_0_alias, 0, 64
	.other		__nv_reservedSMEM_offset_0_alias,@"STO_CUDA_RESERVED_SHARED STV_DEFAULT"
__nv_reservedSMEM_offset_0_alias:
	.zero		0
	.zero		64


//--------------------- .nv.constant0._Z9matrixMulPKfS0_Pfiii --------------------------
	.section	.nv.constant0._Z9matrixMulPKfS0_Pfiii,"a",@progbits
	.sectionflags	@""
	.align	4
.nv.constant0._Z9matrixMulPKfS0_Pfiii:
	.zero		932


//--------------------- SYMBOLS --------------------------

	.type		.nv.reservedSmem.offset0,@object
	.size		.nv.reservedSmem.offset0,0x4
